	.headerflags	@"EF_CUDA_TEXMODE_UNIFIED EF_CUDA_64BIT_ADDRESS EF_CUDA_ACCELERATORS EF_CUDA_SM90 EF_CUDA_VIRTUAL_SM(EF_CUDA_SM90)"
	.elftype	@"ET_EXEC"


//--------------------- .nv.info                  --------------------------
	.section	.nv.info,"",@"SHT_CUDA_INFO"
	.align	4


	//----- nvinfo : EIATTR_REGCOUNT
	.align		4
        /*0000*/ 	.byte	0x04, 0x2f
        /*0002*/ 	.short	(.L_1 - .L_0)
	.align		4
.L_0:
        /*0004*/ 	.word	index@(triton_poi_fused_mul_silu_7)
        /*0008*/ 	.word	0x00000010


	//----- nvinfo : EIATTR_MIN_STACK_SIZE
	.align		4
.L_1:
        /*000c*/ 	.byte	0x04, 0x12
        /*000e*/ 	.short	(.L_3 - .L_2)
	.align		4
.L_2:
        /*0010*/ 	.word	index@(triton_poi_fused_mul_silu_7)
        /*0014*/ 	.word	0x00000000


	//----- nvinfo : EIATTR_FRAME_SIZE
	.align		4
.L_3:
        /*0018*/ 	.byte	0x04, 0x11
        /*001a*/ 	.short	(.L_5 - .L_4)
	.align		4
.L_4:
        /*001c*/ 	.word	index@(triton_poi_fused_mul_silu_7)
        /*0020*/ 	.word	0x00000000


	//----- nvinfo : EIATTR_MIN_STACK_SIZE
	.align		4
.L_5:
        /*0024*/ 	.byte	0x04, 0x12
        /*0026*/ 	.short	(.L_7 - .L_6)
	.align		4
.L_6:
        /*0028*/ 	.word	index@(triton_poi_fused_mul_silu_7)
        /*002c*/ 	.word	0x00000000
.L_7:


//--------------------- .nv.info.triton_poi_fused_mul_silu_7 --------------------------
	.section	.nv.info.triton_poi_fused_mul_silu_7,"",@"SHT_CUDA_INFO"
	.sectionflags	@""
	.align	4


	//----- nvinfo : EIATTR_CUDA_API_VERSION
	.align		4
        /*0000*/ 	.byte	0x04, 0x37
        /*0002*/ 	.short	(.L_9 - .L_8)
.L_8:
        /*0004*/ 	.word	0x0000007c


	//----- nvinfo : EIATTR_KPARAM_INFO
	.align		4
.L_9:
        /*0008*/ 	.byte	0x04, 0x17
        /*000a*/ 	.short	(.L_11 - .L_10)
.L_10:
        /*000c*/ 	.word	0x00000000
        /*0010*/ 	.short	0x0004
        /*0012*/ 	.short	0x0020
        /*0014*/ 	.byte	0x00, 0xf4, 0x21, 0x00


	//----- nvinfo : EIATTR_KPARAM_INFO
	.align		4
.L_11:
        /*0018*/ 	.byte	0x04, 0x17
        /*001a*/ 	.short	(.L_13 - .L_12)
.L_12:
        /*001c*/ 	.word	0x00000000
        /*0020*/ 	.short	0x0003
        /*0022*/ 	.short	0x0018
        /*0024*/ 	.byte	0x00, 0xf0, 0x11, 0x00


	//----- nvinfo : EIATTR_KPARAM_INFO
	.align		4
.L_13:
        /*0028*/ 	.byte	0x04, 0x17
        /*002a*/ 	.short	(.L_15 - .L_14)
.L_14:
        /*002c*/ 	.word	0x00000000
        /*0030*/ 	.short	0x0002
        /*0032*/ 	.short	0x0010
        /*0034*/ 	.byte	0x00, 0xf4, 0x21, 0x00


	//----- nvinfo : EIATTR_KPARAM_INFO
	.align		4
.L_15:
        /*0038*/ 	.byte	0x04, 0x17
        /*003a*/ 	.short	(.L_17 - .L_16)
.L_16:
        /*003c*/ 	.word	0x00000000
        /*0040*/ 	.short	0x0001
        /*0042*/ 	.short	0x0008
        /*0044*/ 	.byte	0x00, 0xf4, 0x21, 0x00


	//----- nvinfo : EIATTR_KPARAM_INFO
	.align		4
.L_17:
        /*0048*/ 	.byte	0x04, 0x17
        /*004a*/ 	.short	(.L_19 - .L_18)
.L_18:
        /*004c*/ 	.word	0x00000000
        /*0050*/ 	.short	0x0000
        /*0052*/ 	.short	0x0000
        /*0054*/ 	.byte	0x00, 0xf4, 0x21, 0x00


	//----- nvinfo : EIATTR_SPARSE_MMA_MASK
	.align		4
.L_19:
        /*0058*/ 	.byte	0x03, 0x50
        /*005a*/ 	.short	0x0000


	//----- nvinfo : EIATTR_MAXREG_COUNT
	.align		4
        /*005c*/ 	.byte	0x03, 0x1b
        /*005e*/ 	.short	0x00ff


	//----- nvinfo : EIATTR_EXIT_INSTR_OFFSETS
	.align		4
        /*0060*/ 	.byte	0x04, 0x1c
        /*0062*/ 	.short	(.L_21 - .L_20)


	//   ....[0]....
.L_20:
        /*0064*/ 	.word	0x00000340


	//   ....[1]....
        /*0068*/ 	.word	0x00000360


	//----- nvinfo : EIATTR_REQNTID
	.align		4
.L_21:
        /*006c*/ 	.byte	0x04, 0x10
        /*006e*/ 	.short	(.L_23 - .L_22)
.L_22:
        /*0070*/ 	.word	0x00000080
        /*0074*/ 	.word	0x00000001
        /*0078*/ 	.word	0x00000001


	//----- nvinfo : EIATTR_CBANK_PARAM_SIZE
	.align		4
.L_23:
        /*007c*/ 	.byte	0x03, 0x19
        /*007e*/ 	.short	0x0028


	//----- nvinfo : EIATTR_PARAM_CBANK
	.align		4
        /*0080*/ 	.byte	0x04, 0x0a
        /*0082*/ 	.short	(.L_25 - .L_24)
	.align		4
.L_24:
        /*0084*/ 	.word	index@(.nv.constant0.triton_poi_fused_mul_silu_7)
        /*0088*/ 	.short	0x0210
        /*008a*/ 	.short	0x0028


	//----- nvinfo : EIATTR_SW_WAR
	.align		4
.L_25:
        /*008c*/ 	.byte	0x04, 0x36
        /*008e*/ 	.short	(.L_27 - .L_26)
.L_26:
        /*0090*/ 	.word	0x00000008
.L_27:


//--------------------- .nv.callgraph             --------------------------
	.section	.nv.callgraph,"",@"SHT_CUDA_CALLGRAPH"
	.align	4
	.sectionentsize	8
	.align		4
        /*0000*/ 	.word	0x00000000
	.align		4
        /*0004*/ 	.word	0xffffffff
	.align		4
        /*0008*/ 	.word	0x00000000
	.align		4
        /*000c*/ 	.word	0xfffffffe
	.align		4
        /*0010*/ 	.word	0x00000000
	.align		4
        /*0014*/ 	.word	0xfffffffd
	.align		4
        /*0018*/ 	.word	0x00000000
	.align		4
        /*001c*/ 	.word	0xfffffffc


//--------------------- .text.triton_poi_fused_mul_silu_7 --------------------------
	.section	.text.triton_poi_fused_mul_silu_7,"ax",@progbits
	.align	128
        .global         triton_poi_fused_mul_silu_7
        .type           triton_poi_fused_mul_silu_7,@function
        .size           triton_poi_fused_mul_silu_7,(.L_x_1 - triton_poi_fused_mul_silu_7)
        .other          triton_poi_fused_mul_silu_7,@"STO_CUDA_ENTRY STV_DEFAULT"
triton_poi_fused_mul_silu_7:
.text.triton_poi_fused_mul_silu_7:
[----:B------:R-:W0:Y:S02]  /*0000*/  LDC R1, c[0x0][0x28] ;  /* 0x00000a00ff017b82 */ /* 0x000e240000000800 */
[----:B------:R-:W1:Y:S01]  /*0010*/  S2R R0, SR_TID.X ;  /* 0x0000000000007919 */ /* 0x000e620000002100 */
[----:B------:R-:W2:Y:S01]  /*0020*/  LDC.64 R2, c[0x0][0x210] ;  /* 0x00008400ff027b82 */ /* 0x000ea20000000a00 */
[----:B------:R-:W-:Y:S01]  /*0030*/  ULDC UR4, c[0x0][0x228] ;  /* 0x00008a0000047ab9 */ /* 0x000fe20000000800 */
[----:B------:R-:W-:Y:S01]  /*0040*/  CS2R R6, SRZ ;  /* 0x0000000000067805 */ /* 0x000fe2000001ff00 */
[----:B------:R-:W3:Y:S01]  /*0050*/  S2R R5, SR_CTAID.X ;  /* 0x0000000000057919 */ /* 0x000ee20000002500 */
[----:B-1----:R-:W-:-:S04]  /*0060*/  SHF.L.U32 R0, R0, 0x1, RZ ;  /* 0x0000000100007819 */ /* 0x002fc800000006ff */
[----:B------:R-:W-:-:S04]  /*0070*/  LOP3.LUT R0, R0, 0xfe, RZ, 0xc0, !PT ;  /* 0x000000fe00007812 */ /* 0x000fc800078ec0ff */
[----:B---3--:R-:W-:Y:S02]  /*0080*/  LEA R0, R5, R0, 0x8 ;  /* 0x0000000005007211 */ /* 0x008fe400078e40ff */
[----:B------:R-:W1:Y:S02]  /*0090*/  LDC.64 R4, c[0x0][0x218] ;  /* 0x00008600ff047b82 */ /* 0x000e640000000a00 */
[C---:B------:R-:W-:Y:S01]  /*00a0*/  ISETP.GE.AND P0, PT, R0.reuse, UR4, PT ;  /* 0x0000000400007c0c */ /* 0x040fe2000bf06270 */
[----:B--2---:R-:W-:Y:S01]  /*00b0*/  IMAD.WIDE R2, R0, 0x2, R2 ;  /* 0x0000000200027825 */ /* 0x004fe200078e0202 */
[----:B------:R-:W-:-:S11]  /*00c0*/  ULDC.64 UR4, c[0x0][0x208] ;  /* 0x0000820000047ab9 */ /* 0x000fd60000000a00 */
[----:B------:R-:W2:Y:S01]  /*00d0*/  @!P0 LDG.E R6, desc[UR4][R2.64] ;  /* 0x0000000402068981 */ /* 0x000ea2000c1e1900 */
[----:B-1----:R-:W-:-:S05]  /*00e0*/  IMAD.WIDE R4, R0, 0x2, R4 ;  /* 0x0000000200047825 */ /* 0x002fca00078e0204 */
[----:B------:R1:W3:Y:S01]  /*00f0*/  @!P0 LDG.E R7, desc[UR4][R4.64] ;  /* 0x0000000404078981 */ /* 0x0002e2000c1e1900 */
[----:B--2---:R-:W-:Y:S02]  /*0100*/  HADD2.F32 R8, -RZ, R6.H0_H0 ;  /* 0x20000006ff087230 */ /* 0x004fe40000004100 */
[----:B------:R-:W-:-:S03]  /*0110*/  HADD2.F32 R6, -RZ, R6.H1_H1 ;  /* 0x30000006ff067230 */ /* 0x000fc60000004100 */
[----:B------:R-:W-:Y:S02]  /*0120*/  FADD R9, RZ, -R8 ;  /* 0x80000008ff097221 */ /* 0x000fe40000000000 */
[----:B------:R-:W-:Y:S02]  /*0130*/  FADD R10, RZ, -R6 ;  /* 0x80000006ff0a7221 */ /* 0x000fe40000000000 */
[----:B------:R-:W-:Y:S02]  /*0140*/  FMUL R9, R9, 1.4426950216293334961 ;  /* 0x3fb8aa3b09097820 */ /* 0x000fe40000400000 */
[----:B------:R-:W-:-:S03]  /*0150*/  FMUL R10, R10, 1.4426950216293334961 ;  /* 0x3fb8aa3b0a0a7820 */ /* 0x000fc60000400000 */
[----:B------:R-:W-:Y:S02]  /*0160*/  FSETP.GEU.AND P1, PT, R9, -126, PT ;  /* 0xc2fc00000900780b */ /* 0x000fe40003f2e000 */
[----:B------:R-:W-:-:S11]  /*0170*/  FSETP.GEU.AND P2, PT, R10, -126, PT ;  /* 0xc2fc00000a00780b */ /* 0x000fd60003f4e000 */
[----:B------:R-:W-:Y:S02]  /*0180*/  @!P1 FMUL R9, R9, 0.5 ;  /* 0x3f00000009099820 */ /* 0x000fe40000400000 */
[----:B------:R-:W-:Y:S02]  /*0190*/  @!P2 FMUL R10, R10, 0.5 ;  /* 0x3f0000000a0aa820 */ /* 0x000fe40000400000 */
[----:B------:R-:W2:Y:S08]  /*01a0*/  MUFU.EX2 R2, R9 ;  /* 0x0000000900027308 */ /* 0x000eb00000000800 */
[----:B------:R4:W5:Y:S01]  /*01b0*/  MUFU.EX2 R3, R10 ;  /* 0x0000000a00037308 */ /* 0x0009620000000800 */
[----:B--2---:R-:W-:Y:S01]  /*01c0*/  @!P1 FMUL R2, R2, R2 ;  /* 0x0000000202029220 */ /* 0x004fe20000400000 */
[----:B----4-:R-:W-:-:S03]  /*01d0*/  HFMA2.MMA R10, -RZ, RZ, 1.625, 0 ;  /* 0x3e800000ff0a7435 */ /* 0x010fc600000001ff */
[----:B-1----:R-:W-:Y:S01]  /*01e0*/  FADD R5, R2, 1 ;  /* 0x3f80000002057421 */ /* 0x002fe20000000000 */
[----:B-----5:R-:W-:-:S04]  /*01f0*/  @!P2 FMUL R3, R3, R3 ;  /* 0x000000030303a220 */ /* 0x020fc80000400000 */
[----:B------:R-:W-:Y:S01]  /*0200*/  FSETP.GT.AND P1, PT, R5, 8.50705917302346158658e+37, PT ;  /* 0x7e8000000500780b */ /* 0x000fe20003f24000 */
[----:B------:R-:W-:-:S03]  /*0210*/  FADD R11, R3, 1 ;  /* 0x3f800000030b7421 */ /* 0x000fc60000000000 */
[----:B------:R-:W-:Y:S01]  /*0220*/  FSEL R4, R10, 1, P1 ;  /* 0x3f8000000a047808 */ /* 0x000fe20000800000 */
[----:B------:R-:W1:Y:S01]  /*0230*/  LDC.64 R2, c[0x0][0x220] ;  /* 0x00008800ff027b82 */ /* 0x000e620000000a00 */
[----:B------:R-:W-:-:S04]  /*0240*/  FSETP.GT.AND P2, PT, R11, 8.50705917302346158658e+37, PT ;  /* 0x7e8000000b00780b */ /* 0x000fc80003f44000 */
[----:B------:R-:W-:-:S03]  /*0250*/  FSEL R10, R10, 1, P2 ;  /* 0x3f8000000a0a7808 */ /* 0x000fc60001000000 */
[----:B------:R-:W-:-:S06]  /*0260*/  @P1 FMUL R5, R5, 0.25 ;  /* 0x3e80000005051820 */ /* 0x000fcc0000400000 */
[----:B------:R-:W2:Y:S01]  /*0270*/  MUFU.RCP R5, R5 ;  /* 0x0000000500057308 */ /* 0x000ea20000001000 */
[----:B------:R-:W-:-:S07]  /*0280*/  @P2 FMUL R11, R11, 0.25 ;  /* 0x3e8000000b0b2820 */ /* 0x000fce0000400000 */
[----:B------:R-:W4:Y:S01]  /*0290*/  MUFU.RCP R11, R11 ;  /* 0x0000000b000b7308 */ /* 0x000f220000001000 */
[----:B-1----:R-:W-:-:S04]  /*02a0*/  IMAD.WIDE R2, R0, 0x2, R2 ;  /* 0x0000000200027825 */ /* 0x002fc800078e0202 */
[----:B--2---:R-:W-:Y:S01]  /*02b0*/  FMUL R9, R5, R4 ;  /* 0x0000000405097220 */ /* 0x004fe20000400000 */
[----:B---3--:R-:W-:Y:S02]  /*02c0*/  HADD2.F32 R4, -RZ, R7.H0_H0 ;  /* 0x20000007ff047230 */ /* 0x008fe40000004100 */
[----:B------:R-:W-:Y:S02]  /*02d0*/  HADD2.F32 R7, -RZ, R7.H1_H1 ;  /* 0x30000007ff077230 */ /* 0x000fe40000004100 */
[----:B------:R-:W-:Y:S01]  /*02e0*/  FMUL R9, R8, R9 ;  /* 0x0000000908097220 */ /* 0x000fe20000400000 */
[----:B----4-:R-:W-:-:S03]  /*02f0*/  FMUL R13, R11, R10 ;  /* 0x0000000a0b0d7220 */ /* 0x010fc60000400000 */
[----:B------:R-:W-:Y:S01]  /*0300*/  FMUL R4, R4, R9 ;  /* 0x0000000904047220 */ /* 0x000fe20000400000 */
[----:B------:R-:W-:-:S04]  /*0310*/  FMUL R6, R6, R13 ;  /* 0x0000000d06067220 */ /* 0x000fc80000400000 */
[----:B------:R-:W-:-:S05]  /*0320*/  FMUL R7, R7, R6 ;  /* 0x0000000607077220 */ /* 0x000fca0000400000 */
[----:B------:R-:W-:Y:S01]  /*0330*/  F2FP.F16.F32.PACK_AB R7, R7, R4 ;  /* 0x000000040707723e */ /* 0x000fe200000000ff */
[----:B------:R-:W-:Y:S06]  /*0340*/  @P0 EXIT ;  /* 0x000000000000094d */ /* 0x000fec0003800000 */
[----:B------:R-:W-:Y:S01]  /*0350*/  STG.E desc[UR4][R2.64], R7 ;  /* 0x0000000702007986 */ /* 0x000fe2000c101904 */
[----:B------:R-:W-:Y:S05]  /*0360*/  EXIT ;  /* 0x000000000000794d */ /* 0x000fea0003800000 */
.L_x_0:
[----:B------:R-:W-:-:S00]  /*0370*/  BRA `(.L_x_0) ;  /* 0xfffffffc00fc7947 */ /* 0x000fc0000383ffff */
[----:B------:R-:W-:-:S00]  /*0380*/  NOP ;  /* 0x0000000000007918 */ /* 0x000fc00000000000 */
[----:B------:R-:W-:-:S00]  /*0390*/  NOP ;  /* 0x0000000000007918 */ /* 0x000fc00000000000 */
[----:B------:R-:W-:-:S00]  /*03a0*/  NOP ;  /* 0x0000000000007918 */ /* 0x000fc00000000000 */
[----:B------:R-:W-:-:S00]  /*03b0*/  NOP ;  /* 0x0000000000007918 */ /* 0x000fc00000000000 */
[----:B------:R-:W-:-:S00]  /*03c0*/  NOP ;  /* 0x0000000000007918 */ /* 0x000fc00000000000 */
[----:B------:R-:W-:-:S00]  /*03d0*/  NOP ;  /* 0x0000000000007918 */ /* 0x000fc00000000000 */
[----:B------:R-:W-:-:S00]  /*03e0*/  NOP ;  /* 0x0000000000007918 */ /* 0x000fc00000000000 */
[----:B------:R-:W-:-:S00]  /*03f0*/  NOP ;  /* 0x0000000000007918 */ /* 0x000fc00000000000 */
.L_x_1:


//--------------------- .nv.constant0.triton_poi_fused_mul_silu_7 --------------------------
	.section	.nv.constant0.triton_poi_fused_mul_silu_7,"a",@progbits
	.sectionflags	@""
	.align	4
.nv.constant0.triton_poi_fused_mul_silu_7:
	.zero		568
